//
// Generated by NVIDIA NVVM Compiler
//
// Compiler Build ID: CL-36424714
// Cuda compilation tools, release 13.0, V13.0.88
// Based on NVVM 20.0.0
//

.version 9.0
.target sm_100
.address_size 64

	// .globl	_Z18matmul_ShareMemoryPfS_S_iii
// _ZZ18matmul_ShareMemoryPfS_S_iiiE2As has been demoted
// _ZZ18matmul_ShareMemoryPfS_S_iiiE2Bs has been demoted

.visible .entry _Z18matmul_ShareMemoryPfS_S_iii(
	.param .u64 .ptr .align 1 _Z18matmul_ShareMemoryPfS_S_iii_param_0,
	.param .u64 .ptr .align 1 _Z18matmul_ShareMemoryPfS_S_iii_param_1,
	.param .u64 .ptr .align 1 _Z18matmul_ShareMemoryPfS_S_iii_param_2,
	.param .u32 _Z18matmul_ShareMemoryPfS_S_iii_param_3,
	.param .u32 _Z18matmul_ShareMemoryPfS_S_iii_param_4,
	.param .u32 _Z18matmul_ShareMemoryPfS_S_iii_param_5
)
{
	.reg .pred 	%p<21>;
	.reg .b32 	%r<78>;
	.reg .b32 	%f<35>;
	.reg .b64 	%rd<13>;
	// demoted variable
	.shared .align 4 .b8 _ZZ18matmul_ShareMemoryPfS_S_iiiE2As[4096];
	// demoted variable
	.shared .align 4 .b8 _ZZ18matmul_ShareMemoryPfS_S_iiiE2Bs[4096];
	ld.param.u64 	%rd3, [_Z18matmul_ShareMemoryPfS_S_iii_param_0];
	ld.param.u64 	%rd4, [_Z18matmul_ShareMemoryPfS_S_iii_param_1];
	ld.param.u64 	%rd5, [_Z18matmul_ShareMemoryPfS_S_iii_param_2];
	ld.param.u32 	%r36, [_Z18matmul_ShareMemoryPfS_S_iii_param_3];
	ld.param.u32 	%r37, [_Z18matmul_ShareMemoryPfS_S_iii_param_4];
	ld.param.u32 	%r38, [_Z18matmul_ShareMemoryPfS_S_iii_param_5];
	mov.u32 	%r39, %ctaid.x;
	mov.u32 	%r40, %ctaid.y;
	mov.u32 	%r1, %tid.x;
	mov.u32 	%r2, %tid.y;
	shl.b32 	%r3, %r40, 7;
	add.s32 	%r4, %r3, %r2;
	shl.b32 	%r5, %r39, 7;
	add.s32 	%r6, %r5, %r1;
	setp.lt.s32 	%p1, %r38, 8;
	mov.f32 	%f33, 0f00000000;
	@%p1 bra 	$L__BB0_21;
	mov.u32 	%r7, %ntid.x;
	mov.u32 	%r8, %ntid.y;
	shl.b32 	%r42, %r1, 2;
	mov.u32 	%r43, _ZZ18matmul_ShareMemoryPfS_S_iiiE2As;
	add.s32 	%r9, %r43, %r42;
	shl.b32 	%r10, %r7, 2;
	shr.s32 	%r44, %r38, 31;
	shr.u32 	%r45, %r44, 29;
	add.s32 	%r46, %r38, %r45;
	shr.s32 	%r11, %r46, 3;
	cvta.to.global.u64 	%rd1, %rd4;
	cvta.to.global.u64 	%rd2, %rd3;
	mov.f32 	%f33, 0f00000000;
	mov.b32 	%r70, 0;
$L__BB0_2:
	setp.gt.u32 	%p2, %r2, 127;
	mov.u32 	%r71, %r2;
	@%p2 bra 	$L__BB0_3;
	bra.uni 	$L__BB0_8;
$L__BB0_3:
	setp.gt.u32 	%p9, %r2, 7;
	mov.u32 	%r76, %r2;
	@%p9 bra 	$L__BB0_18;
$L__BB0_4:
	setp.gt.u32 	%p10, %r1, 127;
	@%p10 bra 	$L__BB0_17;
	shl.b32 	%r50, %r70, 3;
	add.s32 	%r28, %r76, %r50;
	shl.b32 	%r51, %r76, 9;
	mov.u32 	%r52, _ZZ18matmul_ShareMemoryPfS_S_iiiE2Bs;
	add.s32 	%r29, %r52, %r51;
	mul.lo.s32 	%r30, %r28, %r37;
	mov.u32 	%r77, %r1;
$L__BB0_6:
	setp.ge.s32 	%p11, %r28, %r38;
	add.s32 	%r32, %r77, %r5;
	setp.ge.s32 	%p12, %r32, %r37;
	or.pred  	%p13, %p11, %p12;
	@%p13 bra 	$L__BB0_15;
	add.s32 	%r57, %r32, %r30;
	mul.wide.s32 	%rd8, %r57, 4;
	add.s64 	%rd9, %rd1, %rd8;
	ld.global.f32 	%f8, [%rd9];
	shl.b32 	%r58, %r77, 2;
	add.s32 	%r59, %r29, %r58;
	st.shared.f32 	[%r59], %f8;
	bra.uni 	$L__BB0_16;
$L__BB0_8:
	setp.gt.u32 	%p3, %r1, 7;
	@%p3 bra 	$L__BB0_14;
	add.s32 	%r14, %r71, %r3;
	shl.b32 	%r47, %r71, 5;
	add.s32 	%r74, %r9, %r47;
	shl.b32 	%r48, %r70, 3;
	add.s32 	%r72, %r1, %r48;
	mad.lo.s32 	%r73, %r14, %r38, %r72;
	mov.u32 	%r75, %r1;
$L__BB0_10:
	setp.ge.s32 	%p4, %r14, %r36;
	setp.ge.s32 	%p5, %r72, %r38;
	or.pred  	%p6, %p4, %p5;
	@%p6 bra 	$L__BB0_12;
	mul.wide.u32 	%rd6, %r73, 4;
	add.s64 	%rd7, %rd2, %rd6;
	ld.global.f32 	%f7, [%rd7];
	st.shared.f32 	[%r74], %f7;
	bra.uni 	$L__BB0_13;
$L__BB0_12:
	mov.b32 	%r49, 0;
	st.shared.u32 	[%r74], %r49;
$L__BB0_13:
	add.s32 	%r75, %r75, %r7;
	add.s32 	%r74, %r74, %r10;
	add.s32 	%r73, %r73, %r7;
	add.s32 	%r72, %r72, %r7;
	setp.lt.u32 	%p7, %r75, 8;
	@%p7 bra 	$L__BB0_10;
$L__BB0_14:
	add.s32 	%r71, %r71, %r8;
	setp.lt.u32 	%p8, %r71, 128;
	@%p8 bra 	$L__BB0_8;
	bra.uni 	$L__BB0_3;
$L__BB0_15:
	shl.b32 	%r54, %r77, 2;
	add.s32 	%r55, %r29, %r54;
	mov.b32 	%r56, 0;
	st.shared.u32 	[%r55], %r56;
$L__BB0_16:
	add.s32 	%r77, %r77, %r7;
	setp.lt.u32 	%p14, %r77, 128;
	@%p14 bra 	$L__BB0_6;
$L__BB0_17:
	add.s32 	%r76, %r76, %r8;
	setp.lt.u32 	%p15, %r76, 8;
	@%p15 bra 	$L__BB0_4;
$L__BB0_18:
	or.b32  	%r60, %r2, %r1;
	and.b32  	%r61, %r60, 896;
	setp.ne.s32 	%p16, %r61, 0;
	bar.sync 	0;
	@%p16 bra 	$L__BB0_20;
	shl.b32 	%r62, %r2, 5;
	mov.u32 	%r63, _ZZ18matmul_ShareMemoryPfS_S_iiiE2As;
	add.s32 	%r64, %r63, %r62;
	ld.shared.f32 	%f9, [%r64];
	shl.b32 	%r65, %r1, 2;
	mov.u32 	%r66, _ZZ18matmul_ShareMemoryPfS_S_iiiE2Bs;
	add.s32 	%r67, %r66, %r65;
	ld.shared.f32 	%f10, [%r67];
	fma.rn.f32 	%f11, %f9, %f10, %f33;
	ld.shared.f32 	%f12, [%r64+4];
	ld.shared.f32 	%f13, [%r67+512];
	fma.rn.f32 	%f14, %f12, %f13, %f11;
	ld.shared.f32 	%f15, [%r64+8];
	ld.shared.f32 	%f16, [%r67+1024];
	fma.rn.f32 	%f17, %f15, %f16, %f14;
	ld.shared.f32 	%f18, [%r64+12];
	ld.shared.f32 	%f19, [%r67+1536];
	fma.rn.f32 	%f20, %f18, %f19, %f17;
	ld.shared.f32 	%f21, [%r64+16];
	ld.shared.f32 	%f22, [%r67+2048];
	fma.rn.f32 	%f23, %f21, %f22, %f20;
	ld.shared.f32 	%f24, [%r64+20];
	ld.shared.f32 	%f25, [%r67+2560];
	fma.rn.f32 	%f26, %f24, %f25, %f23;
	ld.shared.f32 	%f27, [%r64+24];
	ld.shared.f32 	%f28, [%r67+3072];
	fma.rn.f32 	%f29, %f27, %f28, %f26;
	ld.shared.f32 	%f30, [%r64+28];
	ld.shared.f32 	%f31, [%r67+3584];
	fma.rn.f32 	%f33, %f30, %f31, %f29;
$L__BB0_20:
	bar.sync 	0;
	add.s32 	%r70, %r70, 1;
	setp.ne.s32 	%p17, %r70, %r11;
	@%p17 bra 	$L__BB0_2;
$L__BB0_21:
	setp.ge.s32 	%p18, %r4, %r36;
	setp.ge.s32 	%p19, %r6, %r37;
	or.pred  	%p20, %p18, %p19;
	@%p20 bra 	$L__BB0_23;
	mad.lo.s32 	%r69, %r37, %r4, %r6;
	cvta.to.global.u64 	%rd10, %rd5;
	mul.wide.u32 	%rd11, %r69, 4;
	add.s64 	%rd12, %rd10, %rd11;
	st.global.f32 	[%rd12], %f33;
$L__BB0_23:
	ret;

}


// ===== COMPILED SASS (sm_100) =====

	.target	sm_100

	.elftype	@"ET_EXEC"


//--------------------- .note.nv.tkinfo           --------------------------
	.section	.note.nv.tkinfo,"",@"SHT_NOTE"
	.sectionflags	@"SHF_NOTE_NV_TKINFO"
	.tkinfo
        /*0018*/ 	.word	0x00000002
        /*0030*/ 	.string	""
        /*0030*/ 	.string	"ptxas"
        /*0030*/ 	.string	"Cuda compilation tools, release 13.0, V13.0.88"
        /*0030*/ 	.string	"Build cuda_13.0.r13.0/compiler.36424714_0"
        /*0030*/ 	.string	"-arch sm_100 -m 64 "



//--------------------- .note.nv.cuinfo           --------------------------
	.section	.note.nv.cuinfo,"",@"SHT_NOTE"
	.sectionflags	@"SHF_NOTE_NV_CUINFO"
        /*0018*/ 	.short	0x0002
        /*001a*/ 	.short	0x0064
        /*001c*/ 	.short	0x0082
	.zero		2


//--------------------- .nv.info                  --------------------------
	.section	.nv.info,"",@"SHT_CUDA_INFO"
	.align	4


	//----- nvinfo : EIATTR_REGCOUNT
	.align		4
        /*0000*/ 	.byte	0x04, 0x2f
        /*0002*/ 	.short	(.L_1 - .L_0)
	.align		4
.L_0:
        /*0004*/ 	.word	index@(_Z18matmul_ShareMemoryPfS_S_iii)
        /*0008*/ 	.word	0x00000020


	//----- nvinfo : EIATTR_FRAME_SIZE
	.align		4
.L_1:
        /*000c*/ 	.byte	0x04, 0x11
        /*000e*/ 	.short	(.L_3 - .L_2)
	.align		4
.L_2:
        /*0010*/ 	.word	index@(_Z18matmul_ShareMemoryPfS_S_iii)
        /*0014*/ 	.word	0x00000000


	//----- nvinfo : EIATTR_MIN_STACK_SIZE
	.align		4
.L_3:
        /*0018*/ 	.byte	0x04, 0x12
        /*001a*/ 	.short	(.L_5 - .L_4)
	.align		4
.L_4:
        /*001c*/ 	.word	index@(_Z18matmul_ShareMemoryPfS_S_iii)
        /*0020*/ 	.word	0x00000000
.L_5:


//--------------------- .nv.compat                --------------------------
	.section	.nv.compat,"",@"SHT_CUDA_COMPAT_INFO"
	.align	4
        /*0000*/ 	.byte	0x02, 0x09, 0x00, 0x00, 0x02, 0x02, 0x01, 0x00, 0x02, 0x05, 0x05, 0x00, 0x03, 0x07, 0x01, 0x01
        /*0010*/ 	.byte	0x02, 0x03, 0x00, 0x00, 0x02, 0x06, 0x01, 0x00, 0x04, 0x0b, 0x08, 0x00, 0x09, 0x00, 0x00, 0x00
        /*0020*/ 	.byte	0x00, 0x00, 0x00, 0x00


//--------------------- .nv.info._Z18matmul_ShareMemoryPfS_S_iii --------------------------
	.section	.nv.info._Z18matmul_ShareMemoryPfS_S_iii,"",@"SHT_CUDA_INFO"
	.sectionflags	@""
	.align	4


	//----- nvinfo : EIATTR_CUDA_API_VERSION
	.align		4
        /*0000*/ 	.byte	0x04, 0x37
        /*0002*/ 	.short	(.L_7 - .L_6)
.L_6:
        /*0004*/ 	.word	0x00000082


	//----- nvinfo : EIATTR_KPARAM_INFO
	.align		4
.L_7:
        /*0008*/ 	.byte	0x04, 0x17
        /*000a*/ 	.short	(.L_9 - .L_8)
.L_8:
        /*000c*/ 	.word	0x00000000
        /*0010*/ 	.short	0x0005
        /*0012*/ 	.short	0x0020
        /*0014*/ 	.byte	0x00, 0xf0, 0x11, 0x00


	//----- nvinfo : EIATTR_KPARAM_INFO
	.align		4
.L_9:
        /*0018*/ 	.byte	0x04, 0x17
        /*001a*/ 	.short	(.L_11 - .L_10)
.L_10:
        /*001c*/ 	.word	0x00000000
        /*0020*/ 	.short	0x0004
        /*0022*/ 	.short	0x001c
        /*0024*/ 	.byte	0x00, 0xf0, 0x11, 0x00


	//----- nvinfo : EIATTR_KPARAM_INFO
	.align		4
.L_11:
        /*0028*/ 	.byte	0x04, 0x17
        /*002a*/ 	.short	(.L_13 - .L_12)
.L_12:
        /*002c*/ 	.word	0x00000000
        /*0030*/ 	.short	0x0003
        /*0032*/ 	.short	0x0018
        /*0034*/ 	.byte	0x00, 0xf0, 0x11, 0x00


	//----- nvinfo : EIATTR_KPARAM_INFO
	.align		4
.L_13:
        /*0038*/ 	.byte	0x04, 0x17
        /*003a*/ 	.short	(.L_15 - .L_14)
.L_14:
        /*003c*/ 	.word	0x00000000
        /*0040*/ 	.short	0x0002
        /*0042*/ 	.short	0x0010
        /*0044*/ 	.byte	0x00, 0xf5, 0x21, 0x00


	//----- nvinfo : EIATTR_KPARAM_INFO
	.align		4
.L_15:
        /*0048*/ 	.byte	0x04, 0x17
        /*004a*/ 	.short	(.L_17 - .L_16)
.L_16:
        /*004c*/ 	.word	0x00000000
        /*0050*/ 	.short	0x0001
        /*0052*/ 	.short	0x0008
        /*0054*/ 	.byte	0x00, 0xf5, 0x21, 0x00


	//----- nvinfo : EIATTR_KPARAM_INFO
	.align		4
.L_17:
        /*0058*/ 	.byte	0x04, 0x17
        /*005a*/ 	.short	(.L_19 - .L_18)
.L_18:
        /*005c*/ 	.word	0x00000000
        /*0060*/ 	.short	0x0000
        /*0062*/ 	.short	0x0000
        /*0064*/ 	.byte	0x00, 0xf5, 0x21, 0x00


	//----- nvinfo : EIATTR_SPARSE_MMA_MASK
	.align		4
.L_19:
        /*0068*/ 	.byte	0x03, 0x50
        /*006a*/ 	.short	0x0000


	//----- nvinfo : EIATTR_MAXREG_COUNT
	.align		4
        /*006c*/ 	.byte	0x03, 0x1b
        /*006e*/ 	.short	0x00ff


	//----- nvinfo : EIATTR_NUM_BARRIERS
	.align		4
        /*0070*/ 	.byte	0x02, 0x4c
        /*0072*/ 	.byte	0x01
	.zero		1


	//----- nvinfo : EIATTR_MERCURY_ISA_VERSION
	.align		4
        /*0074*/ 	.byte	0x03, 0x5f
        /*0076*/ 	.short	0x0101


	//----- nvinfo : EIATTR_VRC_CTA_INIT_COUNT
	.align		4
        /*0078*/ 	.byte	0x02, 0x4a
	.zero		1
	.zero		1


	//----- nvinfo : EIATTR_EXIT_INSTR_OFFSETS
	.align		4
        /*007c*/ 	.byte	0x04, 0x1c
        /*007e*/ 	.short	(.L_21 - .L_20)


	//   ....[0]....
.L_20:
        /*0080*/ 	.word	0x00000840


	//   ....[1]....
        /*0084*/ 	.word	0x00000890


	//----- nvinfo : EIATTR_CRS_STACK_SIZE
	.align		4
.L_21:
        /*0088*/ 	.byte	0x04, 0x1e
        /*008a*/ 	.short	(.L_23 - .L_22)
.L_22:
        /*008c*/ 	.word	0x00000000


	//----- nvinfo : EIATTR_CBANK_PARAM_SIZE
	.align		4
.L_23:
        /*0090*/ 	.byte	0x03, 0x19
        /*0092*/ 	.short	0x0024


	//----- nvinfo : EIATTR_PARAM_CBANK
	.align		4
        /*0094*/ 	.byte	0x04, 0x0a
        /*0096*/ 	.short	(.L_25 - .L_24)
	.align		4
.L_24:
        /*0098*/ 	.word	index@(.nv.constant0._Z18matmul_ShareMemoryPfS_S_iii)
        /*009c*/ 	.short	0x0380
        /*009e*/ 	.short	0x0024


	//----- nvinfo : EIATTR_SW_WAR
	.align		4
.L_25:
        /*00a0*/ 	.byte	0x04, 0x36
        /*00a2*/ 	.short	(.L_27 - .L_26)
.L_26:
        /*00a4*/ 	.word	0x00000008
.L_27:


//--------------------- .nv.callgraph             --------------------------
	.section	.nv.callgraph,"",@"SHT_CUDA_CALLGRAPH"
	.align	4
	.sectionentsize	8
	.align		4
        /*0000*/ 	.word	0x00000000
	.align		4
        /*0004*/ 	.word	0xffffffff
	.align		4
        /*0008*/ 	.word	0x00000000
	.align		4
        /*000c*/ 	.word	0xfffffffe
	.align		4
        /*0010*/ 	.word	0x00000000
	.align		4
        /*0014*/ 	.word	0xfffffffd
	.align		4
        /*0018*/ 	.word	0x00000000
	.align		4
        /*001c*/ 	.word	0xfffffffc


//--------------------- .text._Z18matmul_ShareMemoryPfS_S_iii --------------------------
	.section	.text._Z18matmul_ShareMemoryPfS_S_iii,"ax",@progbits
	.align	128
        .global         _Z18matmul_ShareMemoryPfS_S_iii
        .type           _Z18matmul_ShareMemoryPfS_S_iii,@function
        .size           _Z18matmul_ShareMemoryPfS_S_iii,(.L_x_20 - _Z18matmul_ShareMemoryPfS_S_iii)
        .other          _Z18matmul_ShareMemoryPfS_S_iii,@"STO_CUDA_ENTRY STV_DEFAULT"
_Z18matmul_ShareMemoryPfS_S_iii:
.text._Z18matmul_ShareMemoryPfS_S_iii:
[----:B------:R-:W-:Y:S01]  /*0000*/  LDC R1, c[0x0][0x37c] ;  /* 0x0000df00ff017b82 */ /* 0x000fe20000000800 */
[----:B------:R-:W0:Y:S01]  /*0010*/  S2R R0, SR_CTAID.X ;  /* 0x0000000000007919 */ /* 0x000e220000002500 */
[----:B------:R-:W1:Y:S01]  /*0020*/  LDCU UR5, c[0x0][0x3a0] ;  /* 0x00007400ff0577ac */ /* 0x000e620008000800 */
[----:B------:R-:W-:Y:S01]  /*0030*/  IMAD.MOV.U32 R19, RZ, RZ, RZ ;  /* 0x000000ffff137224 */ /* 0x000fe200078e00ff */
[----:B------:R-:W2:Y:S01]  /*0040*/  S2R R2, SR_CTAID.Y ;  /* 0x0000000000027919 */ /* 0x000ea20000002600 */
[----:B------:R-:W3:Y:S01]  /*0050*/  LDCU.64 UR8, c[0x0][0x358] ;  /* 0x00006b00ff0877ac */ /* 0x000ee20008000a00 */
[----:B------:R-:W2:Y:S01]  /*0060*/  S2R R3, SR_TID.Y ;  /* 0x0000000000037919 */ /* 0x000ea20000002200 */
[----:B------:R-:W0:Y:S01]  /*0070*/  S2R R12, SR_TID.X ;  /* 0x00000000000c7919 */ /* 0x000e220000002100 */
[----:B-1----:R-:W-:Y:S01]  /*0080*/  UISETP.GE.AND UP0, UPT, UR5, 0x8, UPT ;  /* 0x000000080500788c */ /* 0x002fe2000bf06270 */
[----:B--2---:R-:W-:Y:S01]  /*0090*/  IMAD R14, R2, 0x80, R3 ;  /* 0x00000080020e7824 */ /* 0x004fe200078e0203 */
[----:B0-----:R-:W-:-:S07]  /*00a0*/  LEA R15, R0, R12, 0x7 ;  /* 0x0000000c000f7211 */ /* 0x001fce00078e38ff */
[----:B---3--:R-:W-:Y:S05]  /*00b0*/  BRA.U !UP0, `(.L_x_0) ;  /* 0x0000000508d47547 */ /* 0x008fea000b800000 */
[----:B------:R-:W0:Y:S01]  /*00c0*/  S2UR UR6, SR_CgaCtaId ;  /* 0x00000000000679c3 */ /* 0x000e220000008800 */
[----:B------:R-:W-:Y:S01]  /*00d0*/  USHF.R.S32.HI UR4, URZ, 0x1f, UR5 ;  /* 0x0000001fff047899 */ /* 0x000fe20008011405 */
[----:B------:R-:W-:Y:S02]  /*00e0*/  IMAD.MOV.U32 R19, RZ, RZ, RZ ;  /* 0x000000ffff137224 */ /* 0x000fe400078e00ff */
[----:B------:R-:W-:Y:S01]  /*00f0*/  IMAD.MOV.U32 R17, RZ, RZ, RZ ;  /* 0x000000ffff117224 */ /* 0x000fe200078e00ff */
[----:B------:R-:W-:-:S03]  /*0100*/  ULEA.HI UR5, UR4, UR5, URZ, 0x3 ;  /* 0x0000000504057291 */ /* 0x000fc6000f8f18ff */
[----:B------:R-:W-:Y:S01]  /*0110*/  UMOV UR4, 0x400 ;  /* 0x0000040000047882 */ /* 0x000fe20000000000 */
[----:B------:R-:W1:Y:S01]  /*0120*/  LDC R16, c[0x0][0x360] ;  /* 0x0000d800ff107b82 */ /* 0x000e620000000800 */
[----:B------:R-:W2:Y:S01]  /*0130*/  LDCU UR10, c[0x0][0x364] ;  /* 0x00006c80ff0a77ac */ /* 0x000ea20008000800 */
[----:B------:R-:W-:Y:S02]  /*0140*/  USHF.R.S32.HI UR5, URZ, 0x3, UR5 ;  /* 0x00000003ff057899 */ /* 0x000fe40008011405 */
[----:B0-----:R-:W-:-:S06]  /*0150*/  ULEA UR4, UR6, UR4, 0x18 ;  /* 0x0000000406047291 */ /* 0x001fcc000f8ec0ff */
[----:B--2---:R-:W-:-:S07]  /*0160*/  LEA R13, R12, UR4, 0x2 ;  /* 0x000000040c0d7c11 */ /* 0x004fce000f8e10ff */
.L_x_18:
[----:B------:R-:W-:Y:S01]  /*0170*/  ISETP.GT.U32.AND P0, PT, R3, 0x7f, PT ;  /* 0x0000007f0300780c */ /* 0x000fe20003f04070 */
[----:B0-----:R-:W0:Y:S01]  /*0180*/  LDCU UR7, c[0x0][0x3a0] ;  /* 0x00007400ff0777ac */ /* 0x001e220008000800 */
[----:B------:R-:W-:Y:S01]  /*0190*/  BSSY.RECONVERGENT B0, `(.L_x_1) ;  /* 0x000001e000007945 */ /* 0x000fe20003800200 */
[----:B--2---:R-:W2:Y:S10]  /*01a0*/  LDCU UR4, c[0x0][0x398] ;  /* 0x00007300ff0477ac */ /* 0x004eb40008000800 */
[----:B----4-:R-:W-:Y:S05]  /*01b0*/  @P0 BRA `(.L_x_2) ;  /* 0x00000000006c0947 */ /* 0x010fea0003800000 */
[----:B------:R-:W-:-:S07]  /*01c0*/  MOV R6, R3 ;  /* 0x0000000300067202 */ /* 0x000fce0000000f00 */
.L_x_6:
[----:B------:R-:W-:Y:S01]  /*01d0*/  ISETP.GT.U32.AND P0, PT, R12, 0x7, PT ;  /* 0x000000070c00780c */ /* 0x000fe20003f04070 */
[----:B------:R-:W-:-:S12]  /*01e0*/  BSSY.RECONVERGENT B1, `(.L_x_3) ;  /* 0x0000015000017945 */ /* 0x000fd80003800200 */
[----:B------:R-:W-:Y:S05]  /*01f0*/  @P0 BRA `(.L_x_4) ;  /* 0x00000000004c0947 */ /* 0x000fea0003800000 */
[----:B------:R-:W3:Y:S01]  /*0200*/  LDCU UR6, c[0x0][0x3a0] ;  /* 0x00007400ff0677ac */ /* 0x000ee20008000800 */
[----:B------:R-:W-:Y:S01]  /*0210*/  IMAD R8, R2, 0x80, R6 ;  /* 0x0000008002087824 */ /* 0x000fe200078e0206 */
[----:B------:R-:W-:Y:S01]  /*0220*/  LEA R7, R6, R13, 0x5 ;  /* 0x0000000d06077211 */ /* 0x000fe200078e28ff */
[--C-:B------:R-:W-:Y:S02]  /*0230*/  IMAD R9, R17, 0x8, R12.reuse ;  /* 0x0000000811097824 */ /* 0x100fe400078e020c */
[----:B------:R-:W-:Y:S02]  /*0240*/  IMAD.MOV.U32 R21, RZ, RZ, R12 ;  /* 0x000000ffff157224 */ /* 0x000fe400078e000c */
[----:B---3--:R-:W-:-:S07]  /*0250*/  IMAD R11, R8, UR6, R9 ;  /* 0x00000006080b7c24 */ /* 0x008fce000f8e0209 */
.L_x_5:
[----:B0-----:R-:W-:-:S04]  /*0260*/  ISETP.GE.AND P0, PT, R9, UR7, PT ;  /* 0x0000000709007c0c */ /* 0x001fc8000bf06270 */
[----:B--2---:R-:W-:-:S13]  /*0270*/  ISETP.GE.OR P0, PT, R8, UR4, P0 ;  /* 0x0000000408007c0c */ /* 0x004fda0008706670 */
[----:B------:R-:W0:Y:S02]  /*0280*/  @!P0 LDC.64 R4, c[0x0][0x380] ;  /* 0x0000e000ff048b82 */ /* 0x000e240000000a00 */
[----:B0-----:R-:W-:-:S06]  /*0290*/  @!P0 IMAD.WIDE.U32 R4, R11, 0x4, R4 ;  /* 0x000000040b048825 */ /* 0x001fcc00078e0004 */
[----:B------:R-:W2:Y:S01]  /*02a0*/  @!P0 LDG.E R4, desc[UR8][R4.64] ;  /* 0x0000000804048981 */ /* 0x000ea2000c1e1900 */
[C---:B-1----:R-:W-:Y:S01]  /*02b0*/  IMAD.IADD R21, R16.reuse, 0x1, R21 ;  /* 0x0000000110157824 */ /* 0x042fe200078e0215 */
[C---:B------:R-:W-:Y:S01]  /*02c0*/  IADD3 R9, PT, PT, R16.reuse, R9, RZ ;  /* 0x0000000910097210 */ /* 0x040fe20007ffe0ff */
[C---:B------:R-:W-:Y:S01]  /*02d0*/  IMAD.IADD R11, R16.reuse, 0x1, R11 ;  /* 0x00000001100b7824 */ /* 0x040fe200078e020b */
[----:B--2---:R-:W-:Y:S04]  /*02e0*/  @!P0 STS [R7], R4 ;  /* 0x0000000407008388 */ /* 0x004fe80000000800 */
[----:B------:R0:W-:Y:S01]  /*02f0*/  @P0 STS [R7], RZ ;  /* 0x000000ff07000388 */ /* 0x0001e20000000800 */
[----:B------:R-:W-:Y:S02]  /*0300*/  ISETP.GE.U32.AND P0, PT, R21, 0x8, PT ;  /* 0x000000081500780c */ /* 0x000fe40003f06070 */
[----:B0-----:R-:W-:-:S11]  /*0310*/  LEA R7, R16, R7, 0x2 ;  /* 0x0000000710077211 */ /* 0x001fd600078e10ff */
[----:B------:R-:W-:Y:S05]  /*0320*/  @!P0 BRA `(.L_x_5) ;  /* 0xfffffffc00cc8947 */ /* 0x000fea000383ffff */
.L_x_4:
[----:B0-2---:R-:W-:Y:S05]  /*0330*/  BSYNC.RECONVERGENT B1 ;  /* 0x0000000000017941 */ /* 0x005fea0003800200 */
.L_x_3:
[----:B------:R-:W-:-:S05]  /*0340*/  VIADD R6, R6, UR10 ;  /* 0x0000000a06067c36 */ /* 0x000fca0008000000 */
[----:B------:R-:W-:-:S13]  /*0350*/  ISETP.GE.U32.AND P0, PT, R6, 0x80, PT ;  /* 0x000000800600780c */ /* 0x000fda0003f06070 */
[----:B------:R-:W-:Y:S05]  /*0360*/  @!P0 BRA `(.L_x_6) ;  /* 0xfffffffc00988947 */ /* 0x000fea000383ffff */
.L_x_2:
[----:B0-2---:R-:W-:Y:S05]  /*0370*/  BSYNC.RECONVERGENT B0 ;  /* 0x0000000000007941 */ /* 0x005fea0003800200 */
.L_x_1:
[----:B------:R-:W-:Y:S01]  /*0380*/  ISETP.GT.U32.AND P0, PT, R3, 0x7, PT ;  /* 0x000000070300780c */ /* 0x000fe20003f04070 */
[----:B------:R-:W-:-:S12]  /*0390*/  BSSY.RECONVERGENT B0, `(.L_x_7) ;  /* 0x0000025000007945 */ /* 0x000fd80003800200 */
[----:B------:R-:W-:Y:S05]  /*03a0*/  @P0 BRA `(.L_x_8) ;  /* 0x00000000008c0947 */ /* 0x000fea0003800000 */
[----:B------:R-:W-:-:S07]  /*03b0*/  MOV R8, R3 ;  /* 0x0000000300087202 */ /* 0x000fce0000000f00 */
.L_x_15:
[----:B------:R-:W-:Y:S01]  /*03c0*/  ISETP.GT.U32.AND P0, PT, R12, 0x7f, PT ;  /* 0x0000007f0c00780c */ /* 0x000fe20003f04070 */
[----:B------:R-:W-:-:S12]  /*03d0*/  BSSY.RECONVERGENT B1, `(.L_x_9) ;  /* 0x000001d000017945 */ /* 0x000fd80003800200 */
[----:B0-2-4-:R-:W-:Y:S05]  /*03e0*/  @P0 BRA `(.L_x_10) ;  /* 0x00000000006c0947 */ /* 0x015fea0003800000 */
[----:B------:R-:W0:Y:S01]  /*03f0*/  S2UR UR6, SR_CgaCtaId ;  /* 0x00000000000679c3 */ /* 0x000e220000008800 */
[----:B------:R-:W-:Y:S01]  /*0400*/  UMOV UR4, 0x400 ;  /* 0x0000040000047882 */ /* 0x000fe20000000000 */
[----:B------:R-:W-:Y:S01]  /*0410*/  IMAD R21, R17, 0x8, R8 ;  /* 0x0000000811157824 */ /* 0x000fe200078e0208 */
[----:B------:R-:W-:Y:S01]  /*0420*/  UIADD3 UR4, UPT, UPT, UR4, 0x1000, URZ ;  /* 0x0000100004047890 */ /* 0x000fe2000fffe0ff */
[----:B------:R-:W-:-:S04]  /*0430*/  MOV R9, R12 ;  /* 0x0000000c00097202 */ /* 0x000fc80000000f00 */
[----:B------:R-:W2:Y:S08]  /*0440*/  LDC R10, c[0x0][0x39c] ;  /* 0x0000e700ff0a7b82 */ /* 0x000eb00000000800 */
[----:B------:R-:W3:Y:S08]  /*0450*/  LDC R20, c[0x0][0x3a0] ;  /* 0x0000e800ff147b82 */ /* 0x000ef00000000800 */
[----:B------:R-:W4:Y:S01]  /*0460*/  LDC.64 R4, c[0x0][0x388] ;  /* 0x0000e200ff047b82 */ /* 0x000f220000000a00 */
[----:B0-----:R-:W-:-:S06]  /*0470*/  ULEA UR4, UR6, UR4, 0x18 ;  /* 0x0000000406047291 */ /* 0x001fcc000f8ec0ff */
[----:B------:R-:W-:-:S07]  /*0480*/  LEA R18, R8, UR4, 0x9 ;  /* 0x0000000408127c11 */ /* 0x000fce000f8e48ff */
.L_x_14:
[----:B------:R-:W-:Y:S01]  /*0490*/  IMAD R7, R0, 0x80, R9 ;  /* 0x0000008000077824 */ /* 0x000fe200078e0209 */
[----:B------:R-:W-:Y:S04]  /*04a0*/  BSSY.RECONVERGENT B2, `(.L_x_11) ;  /* 0x000000c000027945 */ /* 0x000fe80003800200 */
[----:B--2---:R-:W-:-:S04]  /*04b0*/  ISETP.GE.AND P0, PT, R7, R10, PT ;  /* 0x0000000a0700720c */ /* 0x004fc80003f06270 */
[----:B---3--:R-:W-:-:S13]  /*04c0*/  ISETP.GE.OR P0, PT, R21, R20, P0 ;  /* 0x000000141500720c */ /* 0x008fda0000706670 */
[----:B0-----:R-:W-:Y:S05]  /*04d0*/  @P0 BRA `(.L_x_12) ;  /* 0x0000000000180947 */ /* 0x001fea0003800000 */
[----:B------:R-:W-:-:S04]  /*04e0*/  IMAD R7, R21, R10, R7 ;  /* 0x0000000a15077224 */ /* 0x000fc800078e0207 */
[----:B----4-:R-:W-:-:S06]  /*04f0*/  IMAD.WIDE R6, R7, 0x4, R4 ;  /* 0x0000000407067825 */ /* 0x010fcc00078e0204 */
[----:B------:R-:W2:Y:S01]  /*0500*/  LDG.E R6, desc[UR8][R6.64] ;  /* 0x0000000806067981 */ /* 0x000ea2000c1e1900 */
[----:B------:R-:W-:-:S05]  /*0510*/  LEA R11, R9, R18, 0x2 ;  /* 0x00000012090b7211 */ /* 0x000fca00078e10ff */
[----:B--2---:R2:W-:Y:S01]  /*0520*/  STS [R11], R6 ;  /* 0x000000060b007388 */ /* 0x0045e20000000800 */
[----:B------:R-:W-:Y:S05]  /*0530*/  BRA `(.L_x_13) ;  /* 0x0000000000087947 */ /* 0x000fea0003800000 */
.L_x_12:
[----:B------:R-:W-:-:S05]  /*0540*/  IMAD R6, R9, 0x4, R18 ;  /* 0x0000000409067824 */ /* 0x000fca00078e0212 */
[----:B------:R0:W-:Y:S02]  /*0550*/  STS [R6], RZ ;  /* 0x000000ff06007388 */ /* 0x0001e40000000800 */
.L_x_13:
[----:B------:R-:W-:Y:S05]  /*0560*/  BSYNC.RECONVERGENT B2 ;  /* 0x0000000000027941 */ /* 0x000fea0003800200 */
.L_x_11:
[----:B-1----:R-:W-:-:S04]  /*0570*/  IADD3 R9, PT, PT, R16, R9, RZ ;  /* 0x0000000910097210 */ /* 0x002fc80007ffe0ff */
[----:B------:R-:W-:-:S13]  /*0580*/  ISETP.GE.U32.AND P0, PT, R9, 0x80, PT ;  /* 0x000000800900780c */ /* 0x000fda0003f06070 */
[----:B------:R-:W-:Y:S05]  /*0590*/  @!P0 BRA `(.L_x_14) ;  /* 0xfffffffc00bc8947 */ /* 0x000fea000383ffff */
.L_x_10:
[----:B------:R-:W-:Y:S05]  /*05a0*/  BSYNC.RECONVERGENT B1 ;  /* 0x0000000000017941 */ /* 0x000fea0003800200 */
.L_x_9:
[----:B------:R-:W-:-:S05]  /*05b0*/  VIADD R8, R8, UR10 ;  /* 0x0000000a08087c36 */ /* 0x000fca0008000000 */
[----:B------:R-:W-:-:S13]  /*05c0*/  ISETP.GE.U32.AND P0, PT, R8, 0x8, PT ;  /* 0x000000080800780c */ /* 0x000fda0003f06070 */
[----:B------:R-:W-:Y:S05]  /*05d0*/  @!P0 BRA `(.L_x_15) ;  /* 0xfffffffc00788947 */ /* 0x000fea000383ffff */
.L_x_8:
[----:B------:R-:W-:Y:S05]  /*05e0*/  BSYNC.RECONVERGENT B0 ;  /* 0x0000000000007941 */ /* 0x000fea0003800200 */
.L_x_7:
[----:B------:R-:W-:Y:S01]  /*05f0*/  BAR.SYNC.DEFER_BLOCKING 0x0 ;  /* 0x0000000000007b1d */ /* 0x000fe20000010000 */
[----:B------:R-:W-:-:S05]  /*0600*/  LOP3.LUT P0, RZ, R3, 0x380, R12, 0xc8, !PT ;  /* 0x0000038003ff7812 */ /* 0x000fca000780c80c */
[----:B------:R-:W-:Y:S08]  /*0610*/  BSSY.RECONVERGENT B0, `(.L_x_16) ;  /* 0x000001b000007945 */ /* 0x000ff00003800200 */
[----:B------:R-:W-:Y:S05]  /*0620*/  @P0 BRA `(.L_x_17) ;  /* 0x0000000000640947 */ /* 0x000fea0003800000 */
[----:B------:R-:W3:Y:S01]  /*0630*/  S2UR UR6, SR_CgaCtaId ;  /* 0x00000000000679c3 */ /* 0x000ee20000008800 */
[----:B------:R-:W-:Y:S02]  /*0640*/  UMOV UR4, 0x400 ;  /* 0x0000040000047882 */ /* 0x000fe40000000000 */
[----:B------:R-:W-:Y:S02]  /*0650*/  UIADD3 UR7, UPT, UPT, UR4, 0x1000, URZ ;  /* 0x0000100004077890 */ /* 0x000fe4000fffe0ff */
[----:B---3--:R-:W-:Y:S02]  /*0660*/  ULEA UR4, UR6, UR4, 0x18 ;  /* 0x0000000406047291 */ /* 0x008fe4000f8ec0ff */
[----:B------:R-:W-:-:S04]  /*0670*/  ULEA UR7, UR6, UR7, 0x18 ;  /* 0x0000000706077291 */ /* 0x000fc8000f8ec0ff */
[----:B------:R-:W-:Y:S02]  /*0680*/  LEA R24, R3, UR4, 0x5 ;  /* 0x0000000403187c11 */ /* 0x000fe4000f8e28ff */
[----:B------:R-:W-:-:S03]  /*0690*/  LEA R26, R12, UR7, 0x2 ;  /* 0x000000070c1a7c11 */ /* 0x000fc6000f8e10ff */
[----:B0-2-4-:R-:W-:Y:S04]  /*06a0*/  LDS.128 R4, [R24] ;  /* 0x0000000018047984 */ /* 0x015fe80000000c00 */
[----:B------:R-:W0:Y:S04]  /*06b0*/  LDS R27, [R26] ;  /* 0x000000001a1b7984 */ /* 0x000e280000000800 */
[----:B------:R-:W2:Y:S04]  /*06c0*/  LDS R29, [R26+0x200] ;  /* 0x000200001a1d7984 */ /* 0x000ea80000000800 */
[----:B------:R-:W3:Y:S04]  /*06d0*/  LDS R21, [R26+0x400] ;  /* 0x000400001a157984 */ /* 0x000ee80000000800 */
[----:B------:R-:W4:Y:S04]  /*06e0*/  LDS R18, [R26+0x600] ;  /* 0x000600001a127984 */ /* 0x000f280000000800 */
[----:B------:R-:W-:Y:S04]  /*06f0*/  LDS.128 R8, [R24+0x10] ;  /* 0x0000100018087984 */ /* 0x000fe80000000c00 */
[----:B------:R-:W5:Y:S04]  /*0700*/  LDS R25, [R26+0x800] ;  /* 0x000800001a197984 */ /* 0x000f680000000800 */
[----:B------:R-:W1:Y:S04]  /*0710*/  LDS R20, [R26+0xa00] ;  /* 0x000a00001a147984 */ /* 0x000e680000000800 */
[----:B------:R-:W1:Y:S04]  /*0720*/  LDS R23, [R26+0xc00] ;  /* 0x000c00001a177984 */ /* 0x000e680000000800 */
[----:B------:R-:W1:Y:S01]  /*0730*/  LDS R22, [R26+0xe00] ;  /* 0x000e00001a167984 */ /* 0x000e620000000800 */
[----:B0-----:R-:W-:-:S04]  /*0740*/  FFMA R4, R4, R27, R19 ;  /* 0x0000001b04047223 */ /* 0x001fc80000000013 */
[----:B--2---:R-:W-:-:S04]  /*0750*/  FFMA R4, R29, R5, R4 ;  /* 0x000000051d047223 */ /* 0x004fc80000000004 */
[----:B---3--:R-:W-:-:S04]  /*0760*/  FFMA R21, R21, R6, R4 ;  /* 0x0000000615157223 */ /* 0x008fc80000000004 */
[----:B----4-:R-:W-:-:S04]  /*0770*/  FFMA R7, R18, R7, R21 ;  /* 0x0000000712077223 */ /* 0x010fc80000000015 */
[----:B-----5:R-:W-:-:S04]  /*0780*/  FFMA R7, R8, R25, R7 ;  /* 0x0000001908077223 */ /* 0x020fc80000000007 */
[----:B-1----:R-:W-:-:S04]  /*0790*/  FFMA R20, R20, R9, R7 ;  /* 0x0000000914147223 */ /* 0x002fc80000000007 */
[----:B------:R-:W-:-:S04]  /*07a0*/  FFMA R23, R23, R10, R20 ;  /* 0x0000000a17177223 */ /* 0x000fc80000000014 */
[----:B------:R-:W-:-:S07]  /*07b0*/  FFMA R19, R22, R11, R23 ;  /* 0x0000000b16137223 */ /* 0x000fce0000000017 */
.L_x_17:
[----:B------:R-:W-:Y:S05]  /*07c0*/  BSYNC.RECONVERGENT B0 ;  /* 0x0000000000007941 */ /* 0x000fea0003800200 */
.L_x_16:
[----:B------:R-:W-:Y:S01]  /*07d0*/  IADD3 R17, PT, PT, R17, 0x1, RZ ;  /* 0x0000000111117810 */ /* 0x000fe20007ffe0ff */
[----:B------:R-:W-:Y:S03]  /*07e0*/  BAR.SYNC.DEFER_BLOCKING 0x0 ;  /* 0x0000000000007b1d */ /* 0x000fe60000010000 */
[----:B------:R-:W-:-:S13]  /*07f0*/  ISETP.NE.AND P0, PT, R17, UR5, PT ;  /* 0x0000000511007c0c */ /* 0x000fda000bf05270 */
[----:B------:R-:W-:Y:S05]  /*0800*/  @P0 BRA `(.L_x_18) ;  /* 0xfffffff800580947 */ /* 0x000fea000383ffff */
.L_x_0:
[----:B------:R-:W3:Y:S02]  /*0810*/  LDCU.64 UR6, c[0x0][0x398] ;  /* 0x00007300ff0677ac */ /* 0x000ee40008000a00 */
[----:B---3--:R-:W-:-:S04]  /*0820*/  ISETP.GE.AND P0, PT, R15, UR7, PT ;  /* 0x000000070f007c0c */ /* 0x008fc8000bf06270 */
[----:B------:R-:W-:-:S13]  /*0830*/  ISETP.GE.OR P0, PT, R14, UR6, P0 ;  /* 0x000000060e007c0c */ /* 0x000fda0008706670 */
[----:B------:R-:W-:Y:S05]  /*0840*/  @P0 EXIT ;  /* 0x000000000000094d */ /* 0x000fea0003800000 */
[----:B------:R-:W3:Y:S01]  /*0850*/  LDC.64 R2, c[0x0][0x390] ;  /* 0x0000e400ff027b82 */ /* 0x000ee20000000a00 */
[----:B------:R-:W-:-:S04]  /*0860*/  IMAD R15, R14, UR7, R15 ;  /* 0x000000070e0f7c24 */ /* 0x000fc8000f8e020f */
[----:B---3--:R-:W-:-:S05]  /*0870*/  IMAD.WIDE.U32 R2, R15, 0x4, R2 ;  /* 0x000000040f027825 */ /* 0x008fca00078e0002 */
[----:B------:R-:W-:Y:S01]  /*0880*/  STG.E desc[UR8][R2.64], R19 ;  /* 0x0000001302007986 */ /* 0x000fe2000c101908 */
[----:B------:R-:W-:Y:S05]  /*0890*/  EXIT ;  /* 0x000000000000794d */ /* 0x000fea0003800000 */
.L_x_19:
[----:B------:R-:W-:-:S00]  /*08a0*/  BRA `(.L_x_19) ;  /* 0xfffffffc00fc7947 */ /* 0x000fc0000383ffff */
[----:B------:R-:W-:-:S00]  /*08b0*/  NOP ;  /* 0x0000000000007918 */ /* 0x000fc00000000000 */
        /* <DEDUP_REMOVED lines=12> */
.L_x_20:


//--------------------- .nv.shared._Z18matmul_ShareMemoryPfS_S_iii --------------------------
	.section	.nv.shared._Z18matmul_ShareMemoryPfS_S_iii,"aw",@nobits
	.sectionflags	@""
	.align	4
.nv.shared._Z18matmul_ShareMemoryPfS_S_iii:
	.zero		9216


//--------------------- .nv.shared.reserved.0     --------------------------
	.section	.nv.shared.reserved.0,"aw",@nobits
	.weak		__nv_reservedSMEM_offset_0_alias
	.size		__nv_reservedSMEM_offset_0_alias, 0, 64
	.other		__nv_reservedSMEM_offset_0_alias,@"STO_CUDA_RESERVED_SHARED STV_DEFAULT"
__nv_reservedSMEM_offset_0_alias:
	.zero		0
	.zero		64


//--------------------- .nv.constant0._Z18matmul_ShareMemoryPfS_S_iii --------------------------
	.section	.nv.constant0._Z18matmul_ShareMemoryPfS_S_iii,"a",@progbits
	.sectionflags	@""
	.align	4
.nv.constant0._Z18matmul_ShareMemoryPfS_S_iii:
	.zero		932


//--------------------- SYMBOLS --------------------------

	.type		.nv.reservedSmem.offset0,@object
	.size		.nv.reservedSmem.offset0,0x4
	.type		.nv.reservedSmem.cap,@object
	.size		.nv.reservedSmem.cap,0x4
